	.headerflags	@"EF_CUDA_TEXMODE_UNIFIED EF_CUDA_64BIT_ADDRESS EF_CUDA_ACCELERATORS EF_CUDA_SM90 EF_CUDA_VIRTUAL_SM(EF_CUDA_SM90)"
	.elftype	@"ET_EXEC"


//--------------------- .nv.info                  --------------------------
	.section	.nv.info,"",@"SHT_CUDA_INFO"
	.align	4


	//----- nvinfo : EIATTR_REGCOUNT
	.align		4
        /*0000*/ 	.byte	0x04, 0x2f
        /*0002*/ 	.short	(.L_3 - .L_2)
	.align		4
.L_2:
        /*0004*/ 	.word	index@(triton_poi_fused__native_batch_norm_legit_no_training_add_relu_13)
        /*0008*/ 	.word	0x0000001c


	//----- nvinfo : EIATTR_MIN_STACK_SIZE
	.align		4
.L_3:
        /*000c*/ 	.byte	0x04, 0x12
        /*000e*/ 	.short	(.L_5 - .L_4)
	.align		4
.L_4:
        /*0010*/ 	.word	index@(triton_poi_fused__native_batch_norm_legit_no_training_add_relu_13)
        /*0014*/ 	.word	0x00000000


	//----- nvinfo : EIATTR_FRAME_SIZE
	.align		4
.L_5:
        /*0018*/ 	.byte	0x04, 0x11
        /*001a*/ 	.short	(.L_7 - .L_6)
	.align		4
.L_6:
        /*001c*/ 	.word	index@(triton_poi_fused__native_batch_norm_legit_no_training_add_relu_13)
        /*0020*/ 	.word	0x00000000


	//----- nvinfo : EIATTR_MIN_STACK_SIZE
	.align		4
.L_7:
        /*0024*/ 	.byte	0x04, 0x12
        /*0026*/ 	.short	(.L_9 - .L_8)
	.align		4
.L_8:
        /*0028*/ 	.word	index@(triton_poi_fused__native_batch_norm_legit_no_training_add_relu_13)
        /*002c*/ 	.word	0x00000000
.L_9:


//--------------------- .nv.info.triton_poi_fused__native_batch_norm_legit_no_training_add_relu_13 --------------------------
	.section	.nv.info.triton_poi_fused__native_batch_norm_legit_no_training_add_relu_13,"",@"SHT_CUDA_INFO"
	.sectionflags	@""
	.align	4


	//----- nvinfo : EIATTR_CUDA_API_VERSION
	.align		4
        /*0000*/ 	.byte	0x04, 0x37
        /*0002*/ 	.short	(.L_11 - .L_10)
.L_10:
        /*0004*/ 	.word	0x0000007c


	//----- nvinfo : EIATTR_KPARAM_INFO
	.align		4
.L_11:
        /*0008*/ 	.byte	0x04, 0x17
        /*000a*/ 	.short	(.L_13 - .L_12)
.L_12:
        /*000c*/ 	.word	0x00000000
        /*0010*/ 	.short	0x000b
        /*0012*/ 	.short	0x0058
        /*0014*/ 	.byte	0x00, 0xf0, 0x11, 0x00


	//----- nvinfo : EIATTR_KPARAM_INFO
	.align		4
.L_13:
        /*0018*/ 	.byte	0x04, 0x17
        /*001a*/ 	.short	(.L_15 - .L_14)
.L_14:
        /*001c*/ 	.word	0x00000000
        /*0020*/ 	.short	0x000a
        /*0022*/ 	.short	0x0050
        /*0024*/ 	.byte	0x00, 0xf4, 0x21, 0x00


	//----- nvinfo : EIATTR_KPARAM_INFO
	.align		4
.L_15:
        /*0028*/ 	.byte	0x04, 0x17
        /*002a*/ 	.short	(.L_17 - .L_16)
.L_16:
        /*002c*/ 	.word	0x00000000
        /*0030*/ 	.short	0x0009
        /*0032*/ 	.short	0x0048
        /*0034*/ 	.byte	0x00, 0xf4, 0x21, 0x00


	//----- nvinfo : EIATTR_KPARAM_INFO
	.align		4
.L_17:
        /*0038*/ 	.byte	0x04, 0x17
        /*003a*/ 	.short	(.L_19 - .L_18)
.L_18:
        /*003c*/ 	.word	0x00000000
        /*0040*/ 	.short	0x0008
        /*0042*/ 	.short	0x0040
        /*0044*/ 	.byte	0x00, 0xf4, 0x21, 0x00


	//----- nvinfo : EIATTR_KPARAM_INFO
	.align		4
.L_19:
        /*0048*/ 	.byte	0x04, 0x17
        /*004a*/ 	.short	(.L_21 - .L_20)
.L_20:
        /*004c*/ 	.word	0x00000000
        /*0050*/ 	.short	0x0007
        /*0052*/ 	.short	0x0038
        /*0054*/ 	.byte	0x00, 0xf4, 0x21, 0x00


	//----- nvinfo : EIATTR_KPARAM_INFO
	.align		4
.L_21:
        /*0058*/ 	.byte	0x04, 0x17
        /*005a*/ 	.short	(.L_23 - .L_22)
.L_22:
        /*005c*/ 	.word	0x00000000
        /*0060*/ 	.short	0x0006
        /*0062*/ 	.short	0x0030
        /*0064*/ 	.byte	0x00, 0xf4, 0x21, 0x00


	//----- nvinfo : EIATTR_KPARAM_INFO
	.align		4
.L_23:
        /*0068*/ 	.byte	0x04, 0x17
        /*006a*/ 	.short	(.L_25 - .L_24)
.L_24:
        /*006c*/ 	.word	0x00000000
        /*0070*/ 	.short	0x0005
        /*0072*/ 	.short	0x0028
        /*0074*/ 	.byte	0x00, 0xf4, 0x21, 0x00


	//----- nvinfo : EIATTR_KPARAM_INFO
	.align		4
.L_25:
        /*0078*/ 	.byte	0x04, 0x17
        /*007a*/ 	.short	(.L_27 - .L_26)
.L_26:
        /*007c*/ 	.word	0x00000000
        /*0080*/ 	.short	0x0004
        /*0082*/ 	.short	0x0020
        /*0084*/ 	.byte	0x00, 0xf4, 0x21, 0x00


	//----- nvinfo : EIATTR_KPARAM_INFO
	.align		4
.L_27:
        /*0088*/ 	.byte	0x04, 0x17
        /*008a*/ 	.short	(.L_29 - .L_28)
.L_28:
        /*008c*/ 	.word	0x00000000
        /*0090*/ 	.short	0x0003
        /*0092*/ 	.short	0x0018
        /*0094*/ 	.byte	0x00, 0xf4, 0x21, 0x00


	//----- nvinfo : EIATTR_KPARAM_INFO
	.align		4
.L_29:
        /*0098*/ 	.byte	0x04, 0x17
        /*009a*/ 	.short	(.L_31 - .L_30)
.L_30:
        /*009c*/ 	.word	0x00000000
        /*00a0*/ 	.short	0x0002
        /*00a2*/ 	.short	0x0010
        /*00a4*/ 	.byte	0x00, 0xf4, 0x21, 0x00


	//----- nvinfo : EIATTR_KPARAM_INFO
	.align		4
.L_31:
        /*00a8*/ 	.byte	0x04, 0x17
        /*00aa*/ 	.short	(.L_33 - .L_32)
.L_32:
        /*00ac*/ 	.word	0x00000000
        /*00b0*/ 	.short	0x0001
        /*00b2*/ 	.short	0x0008
        /*00b4*/ 	.byte	0x00, 0xf4, 0x21, 0x00


	//----- nvinfo : EIATTR_KPARAM_INFO
	.align		4
.L_33:
        /*00b8*/ 	.byte	0x04, 0x17
        /*00ba*/ 	.short	(.L_35 - .L_34)
.L_34:
        /*00bc*/ 	.word	0x00000000
        /*00c0*/ 	.short	0x0000
        /*00c2*/ 	.short	0x0000
        /*00c4*/ 	.byte	0x00, 0xf4, 0x21, 0x00


	//----- nvinfo : EIATTR_SPARSE_MMA_MASK
	.align		4
.L_35:
        /*00c8*/ 	.byte	0x03, 0x50
        /*00ca*/ 	.short	0x0000


	//----- nvinfo : EIATTR_MAXREG_COUNT
	.align		4
        /*00cc*/ 	.byte	0x03, 0x1b
        /*00ce*/ 	.short	0x00ff


	//----- nvinfo : EIATTR_EXIT_INSTR_OFFSETS
	.align		4
        /*00d0*/ 	.byte	0x04, 0x1c
        /*00d2*/ 	.short	(.L_37 - .L_36)


	//   ....[0]....
.L_36:
        /*00d4*/ 	.word	0x000004d0


	//----- nvinfo : EIATTR_REQNTID
	.align		4
.L_37:
        /*00d8*/ 	.byte	0x04, 0x10
        /*00da*/ 	.short	(.L_39 - .L_38)
.L_38:
        /*00dc*/ 	.word	0x00000080
        /*00e0*/ 	.word	0x00000001
        /*00e4*/ 	.word	0x00000001


	//----- nvinfo : EIATTR_CBANK_PARAM_SIZE
	.align		4
.L_39:
        /*00e8*/ 	.byte	0x03, 0x19
        /*00ea*/ 	.short	0x005c


	//----- nvinfo : EIATTR_PARAM_CBANK
	.align		4
        /*00ec*/ 	.byte	0x04, 0x0a
        /*00ee*/ 	.short	(.L_41 - .L_40)
	.align		4
.L_40:
        /*00f0*/ 	.word	index@(.nv.constant0.triton_poi_fused__native_batch_norm_legit_no_training_add_relu_13)
        /*00f4*/ 	.short	0x0210
        /*00f6*/ 	.short	0x005c


	//----- nvinfo : EIATTR_SW_WAR
	.align		4
.L_41:
        /*00f8*/ 	.byte	0x04, 0x36
        /*00fa*/ 	.short	(.L_43 - .L_42)
.L_42:
        /*00fc*/ 	.word	0x00000008
.L_43:


//--------------------- .nv.callgraph             --------------------------
	.section	.nv.callgraph,"",@"SHT_CUDA_CALLGRAPH"
	.align	4
	.sectionentsize	8
	.align		4
        /*0000*/ 	.word	0x00000000
	.align		4
        /*0004*/ 	.word	0xffffffff
	.align		4
        /*0008*/ 	.word	0x00000000
	.align		4
        /*000c*/ 	.word	0xfffffffe
	.align		4
        /*0010*/ 	.word	0x00000000
	.align		4
        /*0014*/ 	.word	0xfffffffd
	.align		4
        /*0018*/ 	.word	0x00000000
	.align		4
        /*001c*/ 	.word	0xfffffffc


//--------------------- .nv.constant4             --------------------------
	.section	.nv.constant4,"a",@progbits
	.align	8
	.align		8
.nv.constant4:
        /*0000*/ 	.dword	_$_str
	.align		8
        /*0008*/ 	.dword	_$_str_$_2


//--------------------- .text.triton_poi_fused__native_batch_norm_legit_no_training_add_relu_13 --------------------------
	.section	.text.triton_poi_fused__native_batch_norm_legit_no_training_add_relu_13,"ax",@progbits
	.align	128
        .global         triton_poi_fused__native_batch_norm_legit_no_training_add_relu_13
        .type           triton_poi_fused__native_batch_norm_legit_no_training_add_relu_13,@function
        .size           triton_poi_fused__native_batch_norm_legit_no_training_add_relu_13,(.L_x_1 - triton_poi_fused__native_batch_norm_legit_no_training_add_relu_13)
        .other          triton_poi_fused__native_batch_norm_legit_no_training_add_relu_13,@"STO_CUDA_ENTRY STV_DEFAULT"
triton_poi_fused__native_batch_norm_legit_no_training_add_relu_13:
.text.triton_poi_fused__native_batch_norm_legit_no_training_add_relu_13:
[----:B------:R-:W-:Y:S01]  /*0000*/  LDC R1, c[0x0][0x28] ;  /* 0x00000a00ff017b82 */ /* 0x000fe20000000800 */
[----:B------:R-:W1:Y:S07]  /*0010*/  S2R R10, SR_TID.X ;  /* 0x00000000000a7919 */ /* 0x000e6e0000002100 */
[----:B------:R-:W2:Y:S01]  /*0020*/  LDC.64 R14, c[0x0][0x228] ;  /* 0x00008a00ff0e7b82 */ /* 0x000ea20000000a00 */
[----:B------:R-:W-:Y:S01]  /*0030*/  ULDC.64 UR4, c[0x0][0x208] ;  /* 0x0000820000047ab9 */ /* 0x000fe20000000a00 */
[----:B------:R-:W3:Y:S06]  /*0040*/  S2R R3, SR_CTAID.X ;  /* 0x0000000000037919 */ /* 0x000eec0000002500 */
[----:B------:R-:W4:Y:S08]  /*0050*/  LDC.64 R22, c[0x0][0x250] ;  /* 0x00009400ff167b82 */ /* 0x000f300000000a00 */
[----:B------:R-:W5:Y:S08]  /*0060*/  LDC.64 R18, c[0x0][0x248] ;  /* 0x00009200ff127b82 */ /* 0x000f700000000a00 */
[----:B------:R-:W5:Y:S01]  /*0070*/  LDC.64 R24, c[0x0][0x218] ;  /* 0x00008600ff187b82 */ /* 0x000f620000000a00 */
[----:B-1----:R-:W-:-:S07]  /*0080*/  LOP3.LUT R10, R10, 0x7f, RZ, 0xc0, !PT ;  /* 0x0000007f0a0a7812 */ /* 0x002fce00078ec0ff */
[----:B------:R-:W1:Y:S01]  /*0090*/  LDC.64 R16, c[0x0][0x220] ;  /* 0x00008800ff107b82 */ /* 0x000e620000000a00 */
[----:B---3--:R-:W-:Y:S02]  /*00a0*/  SHF.R.S32.HI R0, RZ, 0x18, R3 ;  /* 0x00000018ff007819 */ /* 0x008fe40000011403 */
[----:B------:R-:W-:Y:S02]  /*00b0*/  LEA R10, R3, R10, 0x7 ;  /* 0x0000000a030a7211 */ /* 0x000fe400078e38ff */
[----:B------:R-:W-:-:S03]  /*00c0*/  SGXT R3, R0, 0x1 ;  /* 0x000000010003781a */ /* 0x000fc60000000200 */
[----:B------:R-:W3:Y:S01]  /*00d0*/  LDC.64 R20, c[0x0][0x240] ;  /* 0x00009000ff147b82 */ /* 0x000ee20000000a00 */
[----:B------:R-:W-:-:S04]  /*00e0*/  LEA.HI R3, R3, R10, RZ, 0x2 ;  /* 0x0000000a03037211 */ /* 0x000fc800078f10ff */
[----:B------:R-:W-:-:S03]  /*00f0*/  SHF.R.S32.HI R13, RZ, 0x2, R3 ;  /* 0x00000002ff0d7819 */ /* 0x000fc60000011403 */
[----:B------:R-:W3:Y:S01]  /*0100*/  LDC.64 R8, c[0x0][0x230] ;  /* 0x00008c00ff087b82 */ /* 0x000ee20000000a00 */
[----:B------:R-:W-:-:S04]  /*0110*/  SHF.R.S32.HI R0, RZ, 0x1f, R3 ;  /* 0x0000001fff007819 */ /* 0x000fc80000011403 */
[----:B------:R-:W-:-:S03]  /*0120*/  LEA.HI R0, R0, R13, RZ, 0x9 ;  /* 0x0000000d00007211 */ /* 0x000fc600078f48ff */
[----:B------:R-:W3:Y:S01]  /*0130*/  LDC.64 R6, c[0x0][0x238] ;  /* 0x00008e00ff067b82 */ /* 0x000ee20000000a00 */
[----:B------:R-:W-:-:S04]  /*0140*/  LOP3.LUT R0, R0, 0xfffffe00, RZ, 0xc0, !PT ;  /* 0xfffffe0000007812 */ /* 0x000fc800078ec0ff */
[----:B------:R-:W-:-:S03]  /*0150*/  IADD3 R13, R13, -R0, RZ ;  /* 0x800000000d0d7210 */ /* 0x000fc60007ffe0ff */
[----:B------:R-:W3:Y:S02]  /*0160*/  LDC.64 R4, c[0x0][0x258] ;  /* 0x00009600ff047b82 */ /* 0x000ee40000000a00 */
[----:B--2---:R-:W-:-:S04]  /*0170*/  IMAD.WIDE R14, R13, 0x4, R14 ;  /* 0x000000040d0e7825 */ /* 0x004fc800078e020e */
[C---:B----4-:R-:W-:Y:S01]  /*0180*/  IMAD.WIDE R22, R13.reuse, 0x4, R22 ;  /* 0x000000040d167825 */ /* 0x050fe200078e0216 */
[----:B------:R2:W4:Y:S01]  /*0190*/  LDG.E.EL R0, desc[UR4][R14.64] ;  /* 0x000000040e007981 */ /* 0x000522000c2e1900 */
[----:B------:R-:W3:Y:S03]  /*01a0*/  LDC.64 R2, c[0x0][0x260] ;  /* 0x00009800ff027b82 */ /* 0x000ee60000000a00 */
[----:B------:R-:W4:Y:S01]  /*01b0*/  LDG.E.EL R11, desc[UR4][R22.64] ;  /* 0x00000004160b7981 */ /* 0x000f22000c2e1900 */
[----:B-----5:R-:W-:-:S04]  /*01c0*/  IMAD.WIDE R18, R13, 0x4, R18 ;  /* 0x000000040d127825 */ /* 0x020fc800078e0212 */
[C---:B-1----:R-:W-:Y:S02]  /*01d0*/  IMAD.WIDE R16, R13.reuse, 0x4, R16 ;  /* 0x000000040d107825 */ /* 0x042fe400078e0210 */
[----:B------:R-:W5:Y:S02]  /*01e0*/  LDG.E.EL R19, desc[UR4][R18.64] ;  /* 0x0000000412137981 */ /* 0x000f64000c2e1900 */
[C---:B0-2---:R-:W-:Y:S02]  /*01f0*/  IMAD.WIDE R14, R10.reuse, 0x4, R24 ;  /* 0x000000040a0e7825 */ /* 0x045fe400078e0218 */
[----:B------:R-:W2:Y:S02]  /*0200*/  LDG.E.EL R17, desc[UR4][R16.64] ;  /* 0x0000000410117981 */ /* 0x000ea4000c2e1900 */
[----:B---3--:R-:W-:Y:S02]  /*0210*/  IMAD.WIDE R20, R10, 0x4, R20 ;  /* 0x000000040a147825 */ /* 0x008fe400078e0214 */
[----:B------:R-:W2:Y:S02]  /*0220*/  LDG.E R14, desc[UR4][R14.64] ;  /* 0x000000040e0e7981 */ /* 0x000ea4000c1e1900 */
[----:B------:R-:W-:-:S02]  /*0230*/  IMAD.WIDE R8, R13, 0x4, R8 ;  /* 0x000000040d087825 */ /* 0x000fc400078e0208 */
[----:B------:R-:W5:Y:S02]  /*0240*/  LDG.E R12, desc[UR4][R20.64] ;  /* 0x00000004140c7981 */ /* 0x000f64000c1e1900 */
[C---:B------:R-:W-:Y:S02]  /*0250*/  IMAD.WIDE R6, R13.reuse, 0x4, R6 ;  /* 0x000000040d067825 */ /* 0x040fe400078e0206 */
[----:B------:R-:W3:Y:S02]  /*0260*/  LDG.E.EL R8, desc[UR4][R8.64] ;  /* 0x0000000408087981 */ /* 0x000ee4000c2e1900 */
[C---:B------:R-:W-:Y:S02]  /*0270*/  IMAD.WIDE R4, R13.reuse, 0x4, R4 ;  /* 0x000000040d047825 */ /* 0x040fe400078e0204 */
[----:B------:R-:W3:Y:S02]  /*0280*/  LDG.E.EL R7, desc[UR4][R6.64] ;  /* 0x0000000406077981 */ /* 0x000ee4000c2e1900 */
[----:B------:R-:W-:-:S02]  /*0290*/  IMAD.WIDE R2, R13, 0x4, R2 ;  /* 0x000000040d027825 */ /* 0x000fc400078e0202 */
[----:B------:R0:W2:Y:S04]  /*02a0*/  LDG.E.EL R4, desc[UR4][R4.64] ;  /* 0x0000000404047981 */ /* 0x0000a8000c2e1900 */
[----:B------:R1:W2:Y:S01]  /*02b0*/  LDG.E.EL R13, desc[UR4][R2.64] ;  /* 0x00000004020d7981 */ /* 0x0002a2000c2e1900 */
[----:B0-----:R-:W-:Y:S01]  /*02c0*/  HFMA2.MMA R5, -RZ, RZ, 1.625, 0 ;  /* 0x3e800000ff057435 */ /* 0x001fe200000001ff */
[----:B-1----:R-:W0:Y:S02]  /*02d0*/  LDC.64 R2, c[0x0][0x210] ;  /* 0x00008400ff027b82 */ /* 0x002e240000000a00 */
[----:B0-----:R-:W-:-:S04]  /*02e0*/  IMAD.WIDE R2, R10, 0x4, R2 ;  /* 0x000000040a027825 */ /* 0x001fc800078e0202 */
[----:B----4-:R-:W-:Y:S01]  /*02f0*/  FADD R0, R0, 9.9999997473787516356e-06 ;  /* 0x3727c5ac00007421 */ /* 0x010fe20000000000 */
[----:B------:R-:W-:-:S03]  /*0300*/  FADD R11, R11, 9.9999997473787516356e-06 ;  /* 0x3727c5ac0b0b7421 */ /* 0x000fc60000000000 */
[----:B------:R-:W0:Y:S08]  /*0310*/  MUFU.SQRT R15, R0 ;  /* 0x00000000000f7308 */ /* 0x000e300000002000 */
[----:B------:R-:W1:Y:S01]  /*0320*/  MUFU.SQRT R16, R11 ;  /* 0x0000000b00107308 */ /* 0x000e620000002000 */
[C---:B0-----:R-:W-:Y:S02]  /*0330*/  FSETP.GT.AND P0, PT, R15.reuse, 8.50705917302346158658e+37, PT ;  /* 0x7e8000000f00780b */ /* 0x041fe40003f04000 */
[----:B------:R-:W-:-:S02]  /*0340*/  FSETP.GEU.AND P2, PT, R15, 1.175494350822287508e-38, PT ;  /* 0x008000000f00780b */ /* 0x000fc40003f4e000 */
[C---:B-1----:R-:W-:Y:S02]  /*0350*/  FSETP.GT.AND P1, PT, R16.reuse, 8.50705917302346158658e+37, PT ;  /* 0x7e8000001000780b */ /* 0x042fe40003f24000 */
[----:B------:R-:W-:-:S07]  /*0360*/  FSETP.GEU.AND P3, PT, R16, 1.175494350822287508e-38, PT ;  /* 0x008000001000780b */ /* 0x000fce0003f6e000 */
[----:B------:R-:W-:-:S04]  /*0370*/  @P0 FMUL R15, R15, 0.25 ;  /* 0x3e8000000f0f0820 */ /* 0x000fc80000400000 */
[----:B------:R-:W-:Y:S01]  /*0380*/  @!P2 FMUL R15, R15, 16777216 ;  /* 0x4b8000000f0fa820 */ /* 0x000fe20000400000 */
[----:B------:R-:W-:-:S04]  /*0390*/  @P1 FMUL R16, R16, 0.25 ;  /* 0x3e80000010101820 */ /* 0x000fc80000400000 */
[----:B------:R-:W-:Y:S01]  /*03a0*/  @!P3 FMUL R16, R16, 16777216 ;  /* 0x4b8000001010b820 */ /* 0x000fe20000400000 */
[----:B------:R-:W0:Y:S01]  /*03b0*/  MUFU.RCP R15, R15 ;  /* 0x0000000f000f7308 */ /* 0x000e220000001000 */
[----:B------:R-:W-:-:S07]  /*03c0*/  FSEL R0, R5, 1, P0 ;  /* 0x3f80000005007808 */ /* 0x000fce0000000000 */
[----:B------:R-:W1:Y:S01]  /*03d0*/  MUFU.RCP R16, R16 ;  /* 0x0000001000107308 */ /* 0x000e620000001000 */
[----:B------:R-:W-:Y:S01]  /*03e0*/  FSEL R5, R5, 1, P1 ;  /* 0x3f80000005057808 */ /* 0x000fe20000800000 */
[----:B------:R-:W-:-:S04]  /*03f0*/  @!P2 FMUL R0, R0, 16777216 ;  /* 0x4b8000000000a820 */ /* 0x000fc80000400000 */
[----:B------:R-:W-:Y:S01]  /*0400*/  @!P3 FMUL R5, R5, 16777216 ;  /* 0x4b8000000505b820 */ /* 0x000fe20000400000 */
[----:B-----5:R-:W-:Y:S01]  /*0410*/  FADD R12, R12, -R19 ;  /* 0x800000130c0c7221 */ /* 0x020fe20000000000 */
[----:B0-----:R-:W-:Y:S01]  /*0420*/  FMUL R0, R15, R0 ;  /* 0x000000000f007220 */ /* 0x001fe20000400000 */
[----:B--2---:R-:W-:Y:S01]  /*0430*/  FADD R17, R14, -R17 ;  /* 0x800000110e117221 */ /* 0x004fe20000000000 */
[----:B-1----:R-:W-:-:S03]  /*0440*/  FMUL R5, R16, R5 ;  /* 0x0000000510057220 */ /* 0x002fc60000400000 */
[----:B------:R-:W-:Y:S01]  /*0450*/  FMUL R0, R0, R17 ;  /* 0x0000001100007220 */ /* 0x000fe20000400000 */
[----:B------:R-:W-:-:S03]  /*0460*/  FMUL R5, R5, R12 ;  /* 0x0000000c05057220 */ /* 0x000fc60000400000 */
[----:B---3--:R-:W-:Y:S01]  /*0470*/  FFMA R0, R8, R0, R7 ;  /* 0x0000000008007223 */ /* 0x008fe20000000007 */
[----:B------:R-:W-:-:S04]  /*0480*/  FFMA R5, R4, R5, R13 ;  /* 0x0000000504057223 */ /* 0x000fc8000000000d */
[C---:B------:R-:W-:Y:S01]  /*0490*/  FADD R4, R0.reuse, R5 ;  /* 0x0000000500047221 */ /* 0x040fe20000000000 */
[----:B------:R-:W-:-:S04]  /*04a0*/  FSETP.GEU.AND P0, PT, R0, -R5, PT ;  /* 0x800000050000720b */ /* 0x000fc80003f0e000 */
[----:B------:R-:W-:-:S05]  /*04b0*/  FSEL R5, R4, RZ, P0 ;  /* 0x000000ff04057208 */ /* 0x000fca0000000000 */
[----:B------:R-:W-:Y:S01]  /*04c0*/  STG.E desc[UR4][R2.64], R5 ;  /* 0x0000000502007986 */ /* 0x000fe2000c101904 */
[----:B------:R-:W-:Y:S05]  /*04d0*/  EXIT ;  /* 0x000000000000794d */ /* 0x000fea0003800000 */
.L_x_0:
[----:B------:R-:W-:-:S00]  /*04e0*/  BRA `(.L_x_0) ;  /* 0xfffffffc00fc7947 */ /* 0x000fc0000383ffff */
[----:B------:R-:W-:-:S00]  /*04f0*/  NOP ;  /* 0x0000000000007918 */ /* 0x000fc00000000000 */
        /* <DEDUP_REMOVED lines=8> */
.L_x_1:


//--------------------- .nv.global.init           --------------------------
	.section	.nv.global.init,"aw",@progbits
.nv.global.init:
	.type		_$_str,@object
	.size		_$_str,(_$_str_$_2 - _$_str)
_$_str:
        /*0000*/ 	.byte	0x5f, 0x5f, 0x43, 0x55, 0x44, 0x41, 0x5f, 0x46, 0x54, 0x5a, 0x00
	.type		_$_str_$_2,@object
	.size		_$_str_$_2,(.L_1 - _$_str_$_2)
_$_str_$_2:
        /*000b*/ 	.byte	0x5f, 0x5f, 0x43, 0x55, 0x44, 0x41, 0x5f, 0x50, 0x52, 0x45, 0x43, 0x5f, 0x53, 0x51, 0x52, 0x54
        /*001b*/ 	.byte	0x00
.L_1:


//--------------------- .nv.constant0.triton_poi_fused__native_batch_norm_legit_no_training_add_relu_13 --------------------------
	.section	.nv.constant0.triton_poi_fused__native_batch_norm_legit_no_training_add_relu_13,"a",@progbits
	.sectionflags	@""
	.align	4
.nv.constant0.triton_poi_fused__native_batch_norm_legit_no_training_add_relu_13:
	.zero		620
